//
// Generated by NVIDIA NVVM Compiler
//
// Compiler Build ID: CL-36424714
// Cuda compilation tools, release 13.0, V13.0.88
// Based on NVVM 20.0.0
//

.version 9.0
.target sm_100
.address_size 64

	// .globl	_Z6vecAddPfS_S_i
.extern .func  (.param .b32 func_retval0) vprintf
(
	.param .b64 vprintf_param_0,
	.param .b64 vprintf_param_1
)
;
.global .align 1 .b8 $str[7] = {105, 32, 61, 32, 37, 100};

.visible .entry _Z6vecAddPfS_S_i(
	.param .u64 .ptr .align 1 _Z6vecAddPfS_S_i_param_0,
	.param .u64 .ptr .align 1 _Z6vecAddPfS_S_i_param_1,
	.param .u64 .ptr .align 1 _Z6vecAddPfS_S_i_param_2,
	.param .u32 _Z6vecAddPfS_S_i_param_3
)
{
	.reg .pred 	%p<2>;
	.reg .b32 	%r<6>;
	.reg .b32 	%f<4>;
	.reg .b64 	%rd<11>;

	ld.param.u64 	%rd1, [_Z6vecAddPfS_S_i_param_0];
	ld.param.u64 	%rd2, [_Z6vecAddPfS_S_i_param_1];
	ld.param.u64 	%rd3, [_Z6vecAddPfS_S_i_param_2];
	ld.param.u32 	%r2, [_Z6vecAddPfS_S_i_param_3];
	mov.u32 	%r3, %ntid.x;
	mov.u32 	%r4, %ctaid.x;
	mov.u32 	%r5, %tid.x;
	mad.lo.s32 	%r1, %r3, %r4, %r5;
	setp.ge.s32 	%p1, %r1, %r2;
	@%p1 bra 	$L__BB0_2;
	cvta.to.global.u64 	%rd4, %rd1;
	cvta.to.global.u64 	%rd5, %rd2;
	cvta.to.global.u64 	%rd6, %rd3;
	mul.wide.s32 	%rd7, %r1, 4;
	add.s64 	%rd8, %rd4, %rd7;
	ld.global.f32 	%f1, [%rd8];
	add.s64 	%rd9, %rd5, %rd7;
	ld.global.f32 	%f2, [%rd9];
	add.f32 	%f3, %f1, %f2;
	add.s64 	%rd10, %rd6, %rd7;
	st.global.f32 	[%rd10], %f3;
$L__BB0_2:
	ret;

}
	// .globl	_Z7vecAddNPfS_S_i
.visible .entry _Z7vecAddNPfS_S_i(
	.param .u64 .ptr .align 1 _Z7vecAddNPfS_S_i_param_0,
	.param .u64 .ptr .align 1 _Z7vecAddNPfS_S_i_param_1,
	.param .u64 .ptr .align 1 _Z7vecAddNPfS_S_i_param_2,
	.param .u32 _Z7vecAddNPfS_S_i_param_3
)
{
	.local .align 8 .b8 	__local_depot1[8];
	.reg .b64 	%SP;
	.reg .b64 	%SPL;
	.reg .pred 	%p<2>;
	.reg .b32 	%r<8>;
	.reg .b32 	%f<4>;
	.reg .b64 	%rd<15>;

	mov.u64 	%SPL, __local_depot1;
	cvta.local.u64 	%SP, %SPL;
	ld.param.u64 	%rd1, [_Z7vecAddNPfS_S_i_param_0];
	ld.param.u64 	%rd2, [_Z7vecAddNPfS_S_i_param_1];
	ld.param.u64 	%rd3, [_Z7vecAddNPfS_S_i_param_2];
	ld.param.u32 	%r2, [_Z7vecAddNPfS_S_i_param_3];
	add.u64 	%rd4, %SP, 0;
	add.u64 	%rd5, %SPL, 0;
	mov.u32 	%r3, %ntid.x;
	mov.u32 	%r4, %ctaid.x;
	mov.u32 	%r5, %tid.x;
	mad.lo.s32 	%r1, %r3, %r4, %r5;
	st.local.u32 	[%rd5], %r1;
	mov.u64 	%rd6, $str;
	cvta.global.u64 	%rd7, %rd6;
	{ // callseq 0, 0
	.param .b64 param0;
	st.param.b64 	[param0], %rd7;
	.param .b64 param1;
	st.param.b64 	[param1], %rd4;
	.param .b32 retval0;
	call.uni (retval0), 
	vprintf, 
	(
	param0, 
	param1
	);
	ld.param.b32 	%r6, [retval0];
	} // callseq 0
	setp.ge.s32 	%p1, %r1, %r2;
	@%p1 bra 	$L__BB1_2;
	cvta.to.global.u64 	%rd8, %rd1;
	cvta.to.global.u64 	%rd9, %rd2;
	cvta.to.global.u64 	%rd10, %rd3;
	mul.wide.s32 	%rd11, %r1, 4;
	add.s64 	%rd12, %rd8, %rd11;
	ld.global.f32 	%f1, [%rd12];
	add.s64 	%rd13, %rd9, %rd11;
	ld.global.f32 	%f2, [%rd13];
	add.f32 	%f3, %f1, %f2;
	add.s64 	%rd14, %rd10, %rd11;
	st.global.f32 	[%rd14], %f3;
$L__BB1_2:
	ret;

}


// ===== COMPILED SASS (sm_100) =====

	.target	sm_100

	.elftype	@"ET_EXEC"


//--------------------- .note.nv.tkinfo           --------------------------
	.section	.note.nv.tkinfo,"",@"SHT_NOTE"
	.sectionflags	@"SHF_NOTE_NV_TKINFO"
	.tkinfo
        /*0018*/ 	.word	0x00000002
        /*0030*/ 	.string	""
        /*0030*/ 	.string	"ptxas"
        /*0030*/ 	.string	"Cuda compilation tools, release 13.0, V13.0.88"
        /*0030*/ 	.string	"Build cuda_13.0.r13.0/compiler.36424714_0"
        /*0030*/ 	.string	"-arch sm_100 -m 64 "



//--------------------- .note.nv.cuinfo           --------------------------
	.section	.note.nv.cuinfo,"",@"SHT_NOTE"
	.sectionflags	@"SHF_NOTE_NV_CUINFO"
        /*0018*/ 	.short	0x0002
        /*001a*/ 	.short	0x0064
        /*001c*/ 	.short	0x0082
	.zero		2


//--------------------- .nv.info                  --------------------------
	.section	.nv.info,"",@"SHT_CUDA_INFO"
	.align	4


	//----- nvinfo : EIATTR_REGCOUNT
	.align		4
        /*0000*/ 	.byte	0x04, 0x2f
        /*0002*/ 	.short	(.L_2 - .L_1)
	.align		4
.L_1:
        /*0004*/ 	.word	index@(_Z6vecAddPfS_S_i)
        /*0008*/ 	.word	0x0000000c


	//----- nvinfo : EIATTR_FRAME_SIZE
	.align		4
.L_2:
        /*000c*/ 	.byte	0x04, 0x11
        /*000e*/ 	.short	(.L_4 - .L_3)
	.align		4
.L_3:
        /*0010*/ 	.word	index@(_Z6vecAddPfS_S_i)
        /*0014*/ 	.word	0x00000000


	//----- nvinfo : EIATTR_REGCOUNT
	.align		4
.L_4:
        /*0018*/ 	.byte	0x04, 0x2f
        /*001a*/ 	.short	(.L_6 - .L_5)
	.align		4
.L_5:
        /*001c*/ 	.word	index@(_Z7vecAddNPfS_S_i)
        /*0020*/ 	.word	0x00000018


	//----- nvinfo : EIATTR_FRAME_SIZE
	.align		4
.L_6:
        /*0024*/ 	.byte	0x04, 0x11
        /*0026*/ 	.short	(.L_8 - .L_7)
	.align		4
.L_7:
        /*0028*/ 	.word	index@(_Z7vecAddNPfS_S_i)
        /*002c*/ 	.word	0x00000008


	//----- nvinfo : EIATTR_MIN_STACK_SIZE
	.align		4
.L_8:
        /*0030*/ 	.byte	0x04, 0x12
        /*0032*/ 	.short	(.L_10 - .L_9)
	.align		4
.L_9:
        /*0034*/ 	.word	index@(_Z7vecAddNPfS_S_i)
        /*0038*/ 	.word	0x00000008


	//----- nvinfo : EIATTR_MIN_STACK_SIZE
	.align		4
.L_10:
        /*003c*/ 	.byte	0x04, 0x12
        /*003e*/ 	.short	(.L_12 - .L_11)
	.align		4
.L_11:
        /*0040*/ 	.word	index@(_Z6vecAddPfS_S_i)
        /*0044*/ 	.word	0x00000000
.L_12:


//--------------------- .nv.compat                --------------------------
	.section	.nv.compat,"",@"SHT_CUDA_COMPAT_INFO"
	.align	4
        /*0000*/ 	.byte	0x02, 0x09, 0x00, 0x00, 0x02, 0x02, 0x01, 0x00, 0x02, 0x05, 0x05, 0x00, 0x03, 0x07, 0x01, 0x01
        /*0010*/ 	.byte	0x02, 0x03, 0x00, 0x00, 0x02, 0x06, 0x01, 0x00, 0x04, 0x0b, 0x08, 0x00, 0x09, 0x00, 0x00, 0x00
        /*0020*/ 	.byte	0x00, 0x00, 0x00, 0x00


//--------------------- .nv.info._Z7vecAddNPfS_S_i --------------------------
	.section	.nv.info._Z7vecAddNPfS_S_i,"",@"SHT_CUDA_INFO"
	.sectionflags	@""
	.align	4


	//----- nvinfo : EIATTR_CUDA_API_VERSION
	.align		4
        /*0000*/ 	.byte	0x04, 0x37
        /*0002*/ 	.short	(.L_14 - .L_13)
.L_13:
        /*0004*/ 	.word	0x00000082


	//----- nvinfo : EIATTR_KPARAM_INFO
	.align		4
.L_14:
        /*0008*/ 	.byte	0x04, 0x17
        /*000a*/ 	.short	(.L_16 - .L_15)
.L_15:
        /*000c*/ 	.word	0x00000000
        /*0010*/ 	.short	0x0003
        /*0012*/ 	.short	0x0018
        /*0014*/ 	.byte	0x00, 0xf0, 0x11, 0x00


	//----- nvinfo : EIATTR_KPARAM_INFO
	.align		4
.L_16:
        /*0018*/ 	.byte	0x04, 0x17
        /*001a*/ 	.short	(.L_18 - .L_17)
.L_17:
        /*001c*/ 	.word	0x00000000
        /*0020*/ 	.short	0x0002
        /*0022*/ 	.short	0x0010
        /*0024*/ 	.byte	0x00, 0xf5, 0x21, 0x00


	//----- nvinfo : EIATTR_KPARAM_INFO
	.align		4
.L_18:
        /*0028*/ 	.byte	0x04, 0x17
        /*002a*/ 	.short	(.L_20 - .L_19)
.L_19:
        /*002c*/ 	.word	0x00000000
        /*0030*/ 	.short	0x0001
        /*0032*/ 	.short	0x0008
        /*0034*/ 	.byte	0x00, 0xf5, 0x21, 0x00


	//----- nvinfo : EIATTR_KPARAM_INFO
	.align		4
.L_20:
        /*0038*/ 	.byte	0x04, 0x17
        /*003a*/ 	.short	(.L_22 - .L_21)
.L_21:
        /*003c*/ 	.word	0x00000000
        /*0040*/ 	.short	0x0000
        /*0042*/ 	.short	0x0000
        /*0044*/ 	.byte	0x00, 0xf5, 0x21, 0x00


	//----- nvinfo : EIATTR_SPARSE_MMA_MASK
	.align		4
.L_22:
        /*0048*/ 	.byte	0x03, 0x50
        /*004a*/ 	.short	0x0000


	//----- nvinfo : EIATTR_MAXREG_COUNT
	.align		4
        /*004c*/ 	.byte	0x03, 0x1b
        /*004e*/ 	.short	0x00ff


	//----- nvinfo : EIATTR_EXTERNS
	.align		4
        /*0050*/ 	.byte	0x04, 0x0f
        /*0052*/ 	.short	(.L_24 - .L_23)


	//   ....[0]....
	.align		4
.L_23:
        /*0054*/ 	.word	index@(vprintf)


	//----- nvinfo : EIATTR_MERCURY_ISA_VERSION
	.align		4
.L_24:
        /*0058*/ 	.byte	0x03, 0x5f
        /*005a*/ 	.short	0x0101


	//----- nvinfo : EIATTR_VRC_CTA_INIT_COUNT
	.align		4
        /*005c*/ 	.byte	0x02, 0x4a
	.zero		1
	.zero		1


	//----- nvinfo : EIATTR_SYSCALL_OFFSETS
	.align		4
        /*0060*/ 	.byte	0x04, 0x46
        /*0062*/ 	.short	(.L_26 - .L_25)


	//   ....[0]....
.L_25:
        /*0064*/ 	.word	0x00000110


	//----- nvinfo : EIATTR_EXIT_INSTR_OFFSETS
	.align		4
.L_26:
        /*0068*/ 	.byte	0x04, 0x1c
        /*006a*/ 	.short	(.L_28 - .L_27)


	//   ....[0]....
.L_27:
        /*006c*/ 	.word	0x00000140


	//   ....[1]....
        /*0070*/ 	.word	0x00000200


	//----- nvinfo : EIATTR_CRS_STACK_SIZE
	.align		4
.L_28:
        /*0074*/ 	.byte	0x04, 0x1e
        /*0076*/ 	.short	(.L_30 - .L_29)
.L_29:
        /*0078*/ 	.word	0x00000000


	//----- nvinfo : EIATTR_CBANK_PARAM_SIZE
	.align		4
.L_30:
        /*007c*/ 	.byte	0x03, 0x19
        /*007e*/ 	.short	0x001c


	//----- nvinfo : EIATTR_PARAM_CBANK
	.align		4
        /*0080*/ 	.byte	0x04, 0x0a
        /*0082*/ 	.short	(.L_32 - .L_31)
	.align		4
.L_31:
        /*0084*/ 	.word	index@(.nv.constant0._Z7vecAddNPfS_S_i)
        /*0088*/ 	.short	0x0380
        /*008a*/ 	.short	0x001c


	//----- nvinfo : EIATTR_SW_WAR
	.align		4
.L_32:
        /*008c*/ 	.byte	0x04, 0x36
        /*008e*/ 	.short	(.L_34 - .L_33)
.L_33:
        /*0090*/ 	.word	0x00000008
.L_34:


//--------------------- .nv.info._Z6vecAddPfS_S_i --------------------------
	.section	.nv.info._Z6vecAddPfS_S_i,"",@"SHT_CUDA_INFO"
	.sectionflags	@""
	.align	4


	//----- nvinfo : EIATTR_CUDA_API_VERSION
	.align		4
        /*0000*/ 	.byte	0x04, 0x37
        /*0002*/ 	.short	(.L_36 - .L_35)
.L_35:
        /*0004*/ 	.word	0x00000082


	//----- nvinfo : EIATTR_KPARAM_INFO
	.align		4
.L_36:
        /*0008*/ 	.byte	0x04, 0x17
        /*000a*/ 	.short	(.L_38 - .L_37)
.L_37:
        /*000c*/ 	.word	0x00000000
        /*0010*/ 	.short	0x0003
        /*0012*/ 	.short	0x0018
        /*0014*/ 	.byte	0x00, 0xf0, 0x11, 0x00


	//----- nvinfo : EIATTR_KPARAM_INFO
	.align		4
.L_38:
        /*0018*/ 	.byte	0x04, 0x17
        /*001a*/ 	.short	(.L_40 - .L_39)
.L_39:
        /*001c*/ 	.word	0x00000000
        /*0020*/ 	.short	0x0002
        /*0022*/ 	.short	0x0010
        /*0024*/ 	.byte	0x00, 0xf5, 0x21, 0x00


	//----- nvinfo : EIATTR_KPARAM_INFO
	.align		4
.L_40:
        /*0028*/ 	.byte	0x04, 0x17
        /*002a*/ 	.short	(.L_42 - .L_41)
.L_41:
        /*002c*/ 	.word	0x00000000
        /*0030*/ 	.short	0x0001
        /*0032*/ 	.short	0x0008
        /*0034*/ 	.byte	0x00, 0xf5, 0x21, 0x00


	//----- nvinfo : EIATTR_KPARAM_INFO
	.align		4
.L_42:
        /*0038*/ 	.byte	0x04, 0x17
        /*003a*/ 	.short	(.L_44 - .L_43)
.L_43:
        /*003c*/ 	.word	0x00000000
        /*0040*/ 	.short	0x0000
        /*0042*/ 	.short	0x0000
        /*0044*/ 	.byte	0x00, 0xf5, 0x21, 0x00


	//----- nvinfo : EIATTR_SPARSE_MMA_MASK
	.align		4
.L_44:
        /*0048*/ 	.byte	0x03, 0x50
        /*004a*/ 	.short	0x0000


	//----- nvinfo : EIATTR_MAXREG_COUNT
	.align		4
        /*004c*/ 	.byte	0x03, 0x1b
        /*004e*/ 	.short	0x00ff


	//----- nvinfo : EIATTR_MERCURY_ISA_VERSION
	.align		4
        /*0050*/ 	.byte	0x03, 0x5f
        /*0052*/ 	.short	0x0101


	//----- nvinfo : EIATTR_VRC_CTA_INIT_COUNT
	.align		4
        /*0054*/ 	.byte	0x02, 0x4a
	.zero		1
	.zero		1


	//----- nvinfo : EIATTR_EXIT_INSTR_OFFSETS
	.align		4
        /*0058*/ 	.byte	0x04, 0x1c
        /*005a*/ 	.short	(.L_46 - .L_45)


	//   ....[0]....
.L_45:
        /*005c*/ 	.word	0x00000070


	//   ....[1]....
        /*0060*/ 	.word	0x00000130


	//----- nvinfo : EIATTR_CBANK_PARAM_SIZE
	.align		4
.L_46:
        /*0064*/ 	.byte	0x03, 0x19
        /*0066*/ 	.short	0x001c


	//----- nvinfo : EIATTR_PARAM_CBANK
	.align		4
        /*0068*/ 	.byte	0x04, 0x0a
        /*006a*/ 	.short	(.L_48 - .L_47)
	.align		4
.L_47:
        /*006c*/ 	.word	index@(.nv.constant0._Z6vecAddPfS_S_i)
        /*0070*/ 	.short	0x0380
        /*0072*/ 	.short	0x001c


	//----- nvinfo : EIATTR_SW_WAR
	.align		4
.L_48:
        /*0074*/ 	.byte	0x04, 0x36
        /*0076*/ 	.short	(.L_50 - .L_49)
.L_49:
        /*0078*/ 	.word	0x00000008
.L_50:


//--------------------- .nv.callgraph             --------------------------
	.section	.nv.callgraph,"",@"SHT_CUDA_CALLGRAPH"
	.align	4
	.sectionentsize	8
	.align		4
        /*0000*/ 	.word	0x00000000
	.align		4
        /*0004*/ 	.word	0xffffffff
	.align		4
        /*0008*/ 	.word	index@(_Z7vecAddNPfS_S_i)
	.align		4
        /*000c*/ 	.word	index@(vprintf)
	.align		4
        /*0010*/ 	.word	0x00000000
	.align		4
        /*0014*/ 	.word	0xfffffffe
	.align		4
        /*0018*/ 	.word	0x00000000
	.align		4
        /*001c*/ 	.word	0xfffffffd
	.align		4
        /*0020*/ 	.word	0x00000000
	.align		4
        /*0024*/ 	.word	0xfffffffc


//--------------------- .nv.constant4             --------------------------
	.section	.nv.constant4,"a",@progbits
	.align	8
	.align		8
.nv.constant4:
        /*0000*/ 	.dword	vprintf
	.align		8
        /*0008*/ 	.dword	$str


//--------------------- .text._Z7vecAddNPfS_S_i   --------------------------
	.section	.text._Z7vecAddNPfS_S_i,"ax",@progbits
	.align	128
        .global         _Z7vecAddNPfS_S_i
        .type           _Z7vecAddNPfS_S_i,@function
        .size           _Z7vecAddNPfS_S_i,(.L_x_3 - _Z7vecAddNPfS_S_i)
        .other          _Z7vecAddNPfS_S_i,@"STO_CUDA_ENTRY STV_DEFAULT"
_Z7vecAddNPfS_S_i:
.text._Z7vecAddNPfS_S_i:
[----:B------:R-:W0:Y:S01]  /*0000*/  LDC R1, c[0x0][0x37c] ;  /* 0x0000df00ff017b82 */ /* 0x000e220000000800 */
[----:B------:R-:W1:Y:S01]  /*0010*/  S2R R2, SR_CTAID.X ;  /* 0x0000000000027919 */ /* 0x000e620000002500 */
[----:B------:R-:W2:Y:S01]  /*0020*/  LDCU UR5, c[0x0][0x2fc] ;  /* 0x00005f80ff0577ac */ /* 0x000ea20008000800 */
[----:B0-----:R-:W-:Y:S01]  /*0030*/  IADD3 R1, PT, PT, R1, -0x8, RZ ;  /* 0xfffffff801017810 */ /* 0x001fe20007ffe0ff */
[----:B------:R-:W1:Y:S01]  /*0040*/  S2R R3, SR_TID.X ;  /* 0x0000000000037919 */ /* 0x000e620000002100 */
[----:B------:R-:W1:Y:S01]  /*0050*/  LDCU UR6, c[0x0][0x360] ;  /* 0x00006c00ff0677ac */ /* 0x000e620008000800 */
[----:B------:R-:W-:Y:S01]  /*0060*/  MOV R0, 0x0 ;  /* 0x0000000000007802 */ /* 0x000fe20000000f00 */
[----:B------:R-:W0:Y:S03]  /*0070*/  LDCU UR4, c[0x0][0x2f8] ;  /* 0x00005f00ff0477ac */ /* 0x000e260008000800 */
[----:B------:R3:W4:Y:S01]  /*0080*/  LDC.64 R8, c[0x4][R0] ;  /* 0x0100000000087b82 */ /* 0x0007220000000a00 */
[----:B0-----:R-:W-:-:S04]  /*0090*/  IADD3 R6, P0, PT, R1, UR4, RZ ;  /* 0x0000000401067c10 */ /* 0x001fc8000ff1e0ff */
[----:B--2---:R-:W-:Y:S01]  /*00a0*/  IADD3.X R7, PT, PT, RZ, UR5, RZ, P0, !PT ;  /* 0x00000005ff077c10 */ /* 0x004fe200087fe4ff */
[----:B-1----:R-:W-:Y:S01]  /*00b0*/  IMAD R2, R2, UR6, R3 ;  /* 0x0000000602027c24 */ /* 0x002fe2000f8e0203 */
[----:B------:R-:W0:Y:S04]  /*00c0*/  LDCU.64 UR6, c[0x4][0x8] ;  /* 0x01000100ff0677ac */ /* 0x000e280008000a00 */
[----:B------:R3:W-:Y:S01]  /*00d0*/  STL [R1], R2 ;  /* 0x0000000201007387 */ /* 0x0007e20000100800 */
[----:B0-----:R-:W-:Y:S02]  /*00e0*/  MOV R4, UR6 ;  /* 0x0000000600047c02 */ /* 0x001fe40008000f00 */
[----:B---3--:R-:W-:-:S07]  /*00f0*/  MOV R5, UR7 ;  /* 0x0000000700057c02 */ /* 0x008fce0008000f00 */
[----:B------:R-:W-:-:S07]  /*0100*/  LEPC R20, `(.L_x_0) ;  /* 0x000000001014794e */ /* 0x000fce0000000000 */
[----:B----4-:R-:W-:Y:S05]  /*0110*/  CALL.ABS.NOINC R8 ;  /* 0x0000000008007343 */ /* 0x010fea0003c00000 */
.L_x_0:
[----:B------:R-:W0:Y:S02]  /*0120*/  LDCU UR4, c[0x0][0x398] ;  /* 0x00007300ff0477ac */ /* 0x000e240008000800 */
[----:B0-----:R-:W-:-:S13]  /*0130*/  ISETP.GE.AND P0, PT, R2, UR4, PT ;  /* 0x0000000402007c0c */ /* 0x001fda000bf06270 */
[----:B------:R-:W-:Y:S05]  /*0140*/  @P0 EXIT ;  /* 0x000000000000094d */ /* 0x000fea0003800000 */
[----:B------:R-:W0:Y:S01]  /*0150*/  LDC.64 R4, c[0x0][0x380] ;  /* 0x0000e000ff047b82 */ /* 0x000e220000000a00 */
[----:B------:R-:W1:Y:S07]  /*0160*/  LDCU.64 UR4, c[0x0][0x358] ;  /* 0x00006b00ff0477ac */ /* 0x000e6e0008000a00 */
[----:B------:R-:W2:Y:S08]  /*0170*/  LDC.64 R6, c[0x0][0x388] ;  /* 0x0000e200ff067b82 */ /* 0x000eb00000000a00 */
[----:B------:R-:W3:Y:S01]  /*0180*/  LDC.64 R8, c[0x0][0x390] ;  /* 0x0000e400ff087b82 */ /* 0x000ee20000000a00 */
[----:B0-----:R-:W-:-:S06]  /*0190*/  IMAD.WIDE R4, R2, 0x4, R4 ;  /* 0x0000000402047825 */ /* 0x001fcc00078e0204 */
[----:B-1----:R-:W4:Y:S01]  /*01a0*/  LDG.E R4, desc[UR4][R4.64] ;  /* 0x0000000404047981 */ /* 0x002f22000c1e1900 */
[----:B--2---:R-:W-:-:S06]  /*01b0*/  IMAD.WIDE R6, R2, 0x4, R6 ;  /* 0x0000000402067825 */ /* 0x004fcc00078e0206 */
[----:B------:R-:W4:Y:S01]  /*01c0*/  LDG.E R7, desc[UR4][R6.64] ;  /* 0x0000000406077981 */ /* 0x000f22000c1e1900 */
[----:B---3--:R-:W-:-:S04]  /*01d0*/  IMAD.WIDE R2, R2, 0x4, R8 ;  /* 0x0000000402027825 */ /* 0x008fc800078e0208 */
[----:B----4-:R-:W-:-:S05]  /*01e0*/  FADD R9, R4, R7 ;  /* 0x0000000704097221 */ /* 0x010fca0000000000 */
[----:B------:R-:W-:Y:S01]  /*01f0*/  STG.E desc[UR4][R2.64], R9 ;  /* 0x0000000902007986 */ /* 0x000fe2000c101904 */
[----:B------:R-:W-:Y:S05]  /*0200*/  EXIT ;  /* 0x000000000000794d */ /* 0x000fea0003800000 */
.L_x_1:
[----:B------:R-:W-:-:S00]  /*0210*/  BRA `(.L_x_1) ;  /* 0xfffffffc00fc7947 */ /* 0x000fc0000383ffff */
[----:B------:R-:W-:-:S00]  /*0220*/  NOP ;  /* 0x0000000000007918 */ /* 0x000fc00000000000 */
        /* <DEDUP_REMOVED lines=13> */
.L_x_3:


//--------------------- .text._Z6vecAddPfS_S_i    --------------------------
	.section	.text._Z6vecAddPfS_S_i,"ax",@progbits
	.align	128
        .global         _Z6vecAddPfS_S_i
        .type           _Z6vecAddPfS_S_i,@function
        .size           _Z6vecAddPfS_S_i,(.L_x_4 - _Z6vecAddPfS_S_i)
        .other          _Z6vecAddPfS_S_i,@"STO_CUDA_ENTRY STV_DEFAULT"
_Z6vecAddPfS_S_i:
.text._Z6vecAddPfS_S_i:
[----:B------:R-:W-:Y:S01]  /*0000*/  LDC R1, c[0x0][0x37c] ;  /* 0x0000df00ff017b82 */ /* 0x000fe20000000800 */
[----:B------:R-:W0:Y:S01]  /*0010*/  S2R R9, SR_CTAID.X ;  /* 0x0000000000097919 */ /* 0x000e220000002500 */
[----:B------:R-:W0:Y:S01]  /*0020*/  LDCU UR4, c[0x0][0x360] ;  /* 0x00006c00ff0477ac */ /* 0x000e220008000800 */
[----:B------:R-:W0:Y:S01]  /*0030*/  S2R R0, SR_TID.X ;  /* 0x0000000000007919 */ /* 0x000e220000002100 */
[----:B------:R-:W1:Y:S01]  /*0040*/  LDCU UR5, c[0x0][0x398] ;  /* 0x00007300ff0577ac */ /* 0x000e620008000800 */
[----:B0-----:R-:W-:-:S05]  /*0050*/  IMAD R9, R9, UR4, R0 ;  /* 0x0000000409097c24 */ /* 0x001fca000f8e0200 */
[----:B-1----:R-:W-:-:S13]  /*0060*/  ISETP.GE.AND P0, PT, R9, UR5, PT ;  /* 0x0000000509007c0c */ /* 0x002fda000bf06270 */
        /* <DEDUP_REMOVED lines=13> */
.L_x_2:
        /* <DEDUP_REMOVED lines=12> */
.L_x_4:


//--------------------- .nv.global.init           --------------------------
	.section	.nv.global.init,"aw",@progbits
.nv.global.init:
	.type		$str,@object
	.size		$str,(.L_0 - $str)
$str:
        /*0000*/ 	.byte	0x69, 0x20, 0x3d, 0x20, 0x25, 0x64, 0x00
.L_0:


//--------------------- .nv.shared.reserved.0     --------------------------
	.section	.nv.shared.reserved.0,"aw",@nobits
	.weak		__nv_reservedSMEM_offset_0_alias
	.size		__nv_reservedSMEM_offset_0_alias, 0, 64
	.other		__nv_reservedSMEM_offset_0_alias,@"STO_CUDA_RESERVED_SHARED STV_DEFAULT"
__nv_reservedSMEM_offset_0_alias:
	.zero		0
	.zero		64


//--------------------- .nv.constant0._Z7vecAddNPfS_S_i --------------------------
	.section	.nv.constant0._Z7vecAddNPfS_S_i,"a",@progbits
	.sectionflags	@""
	.align	4
.nv.constant0._Z7vecAddNPfS_S_i:
	.zero		924


//--------------------- .nv.constant0._Z6vecAddPfS_S_i --------------------------
	.section	.nv.constant0._Z6vecAddPfS_S_i,"a",@progbits
	.sectionflags	@""
	.align	4
.nv.constant0._Z6vecAddPfS_S_i:
	.zero		924


//--------------------- SYMBOLS --------------------------

	.type		.nv.reservedSmem.offset0,@object
	.size		.nv.reservedSmem.offset0,0x4
	.type		vprintf,@function
